//
// Generated by NVIDIA NVVM Compiler
//
// Compiler Build ID: CL-36424714
// Cuda compilation tools, release 13.0, V13.0.88
// Based on NVVM 20.0.0
//

.version 9.0
.target sm_100
.address_size 64

	// .globl	_Z14sigmoid_kernelPKfPfmm

.visible .entry _Z14sigmoid_kernelPKfPfmm(
	.param .u64 .ptr .align 1 _Z14sigmoid_kernelPKfPfmm_param_0,
	.param .u64 .ptr .align 1 _Z14sigmoid_kernelPKfPfmm_param_1,
	.param .u64 _Z14sigmoid_kernelPKfPfmm_param_2,
	.param .u64 _Z14sigmoid_kernelPKfPfmm_param_3
)
{
	.reg .pred 	%p<4>;
	.reg .b32 	%r<11>;
	.reg .b32 	%f<15>;
	.reg .b64 	%rd<13>;

	ld.param.u64 	%rd3, [_Z14sigmoid_kernelPKfPfmm_param_0];
	ld.param.u64 	%rd4, [_Z14sigmoid_kernelPKfPfmm_param_1];
	ld.param.u64 	%rd6, [_Z14sigmoid_kernelPKfPfmm_param_2];
	ld.param.u64 	%rd5, [_Z14sigmoid_kernelPKfPfmm_param_3];
	mov.u32 	%r1, %tid.y;
	mov.u32 	%r2, %ctaid.y;
	mov.u32 	%r3, %ntid.y;
	mad.lo.s32 	%r4, %r2, %r3, %r1;
	mov.u32 	%r5, %tid.x;
	mov.u32 	%r6, %ctaid.x;
	mov.u32 	%r7, %ntid.x;
	mad.lo.s32 	%r8, %r6, %r7, %r5;
	cvt.u64.u32 	%rd1, %r4;
	setp.le.u64 	%p1, %rd6, %rd1;
	cvt.s64.s32 	%rd2, %r8;
	setp.le.u64 	%p2, %rd5, %rd2;
	or.pred  	%p3, %p1, %p2;
	@%p3 bra 	$L__BB0_2;
	cvta.to.global.u64 	%rd7, %rd3;
	cvta.to.global.u64 	%rd8, %rd4;
	mad.lo.s64 	%rd9, %rd5, %rd1, %rd2;
	shl.b64 	%rd10, %rd9, 2;
	add.s64 	%rd11, %rd7, %rd10;
	ld.global.f32 	%f1, [%rd11];
	fma.rn.f32 	%f2, %f1, 0fBBBB989D, 0f3F000000;
	cvt.sat.f32.f32 	%f3, %f2;
	mov.f32 	%f4, 0f4B400001;
	mov.f32 	%f5, 0f437C0000;
	fma.rm.f32 	%f6, %f3, %f5, %f4;
	add.f32 	%f7, %f6, 0fCB40007F;
	neg.f32 	%f8, %f7;
	fma.rn.f32 	%f9, %f1, 0fBFB8AA3B, %f8;
	fma.rn.f32 	%f10, %f1, 0fB2A57060, %f9;
	mov.b32 	%r9, %f6;
	shl.b32 	%r10, %r9, 23;
	mov.b32 	%f11, %r10;
	ex2.approx.ftz.f32 	%f12, %f10;
	fma.rn.f32 	%f13, %f12, %f11, 0f3F800000;
	rcp.rn.f32 	%f14, %f13;
	add.s64 	%rd12, %rd8, %rd10;
	st.global.f32 	[%rd12], %f14;
$L__BB0_2:
	ret;

}


// ===== COMPILED SASS (sm_100) =====

	.target	sm_100

	.elftype	@"ET_EXEC"


//--------------------- .note.nv.tkinfo           --------------------------
	.section	.note.nv.tkinfo,"",@"SHT_NOTE"
	.sectionflags	@"SHF_NOTE_NV_TKINFO"
	.tkinfo
        /*0018*/ 	.word	0x00000002
        /*0030*/ 	.string	""
        /*0030*/ 	.string	"ptxas"
        /*0030*/ 	.string	"Cuda compilation tools, release 13.0, V13.0.88"
        /*0030*/ 	.string	"Build cuda_13.0.r13.0/compiler.36424714_0"
        /*0030*/ 	.string	"-arch sm_100 -m 64 "



//--------------------- .note.nv.cuinfo           --------------------------
	.section	.note.nv.cuinfo,"",@"SHT_NOTE"
	.sectionflags	@"SHF_NOTE_NV_CUINFO"
        /*0018*/ 	.short	0x0002
        /*001a*/ 	.short	0x0064
        /*001c*/ 	.short	0x0082
	.zero		2


//--------------------- .nv.info                  --------------------------
	.section	.nv.info,"",@"SHT_CUDA_INFO"
	.align	4


	//----- nvinfo : EIATTR_REGCOUNT
	.align		4
        /*0000*/ 	.byte	0x04, 0x2f
        /*0002*/ 	.short	(.L_1 - .L_0)
	.align		4
.L_0:
        /*0004*/ 	.word	index@(_Z14sigmoid_kernelPKfPfmm)
        /*0008*/ 	.word	0x0000000f


	//----- nvinfo : EIATTR_FRAME_SIZE
	.align		4
.L_1:
        /*000c*/ 	.byte	0x04, 0x11
        /*000e*/ 	.short	(.L_3 - .L_2)
	.align		4
.L_2:
        /*0010*/ 	.word	index@($__internal_0_$__cuda_sm20_rcp_rn_f32_slowpath)
        /*0014*/ 	.word	0x00000000


	//----- nvinfo : EIATTR_FRAME_SIZE
	.align		4
.L_3:
        /*0018*/ 	.byte	0x04, 0x11
        /*001a*/ 	.short	(.L_5 - .L_4)
	.align		4
.L_4:
        /*001c*/ 	.word	index@(_Z14sigmoid_kernelPKfPfmm)
        /*0020*/ 	.word	0x00000000


	//----- nvinfo : EIATTR_MIN_STACK_SIZE
	.align		4
.L_5:
        /*0024*/ 	.byte	0x04, 0x12
        /*0026*/ 	.short	(.L_7 - .L_6)
	.align		4
.L_6:
        /*0028*/ 	.word	index@(_Z14sigmoid_kernelPKfPfmm)
        /*002c*/ 	.word	0x00000000
.L_7:


//--------------------- .nv.compat                --------------------------
	.section	.nv.compat,"",@"SHT_CUDA_COMPAT_INFO"
	.align	4
        /*0000*/ 	.byte	0x02, 0x09, 0x00, 0x00, 0x02, 0x02, 0x01, 0x00, 0x02, 0x05, 0x05, 0x00, 0x03, 0x07, 0x01, 0x01
        /*0010*/ 	.byte	0x02, 0x03, 0x00, 0x00, 0x02, 0x06, 0x01, 0x00, 0x04, 0x0b, 0x08, 0x00, 0x09, 0x00, 0x00, 0x00
        /*0020*/ 	.byte	0x00, 0x00, 0x00, 0x00


//--------------------- .nv.info._Z14sigmoid_kernelPKfPfmm --------------------------
	.section	.nv.info._Z14sigmoid_kernelPKfPfmm,"",@"SHT_CUDA_INFO"
	.sectionflags	@""
	.align	4


	//----- nvinfo : EIATTR_CUDA_API_VERSION
	.align		4
        /*0000*/ 	.byte	0x04, 0x37
        /*0002*/ 	.short	(.L_9 - .L_8)
.L_8:
        /*0004*/ 	.word	0x00000082


	//----- nvinfo : EIATTR_KPARAM_INFO
	.align		4
.L_9:
        /*0008*/ 	.byte	0x04, 0x17
        /*000a*/ 	.short	(.L_11 - .L_10)
.L_10:
        /*000c*/ 	.word	0x00000000
        /*0010*/ 	.short	0x0003
        /*0012*/ 	.short	0x0018
        /*0014*/ 	.byte	0x00, 0xf0, 0x21, 0x00


	//----- nvinfo : EIATTR_KPARAM_INFO
	.align		4
.L_11:
        /*0018*/ 	.byte	0x04, 0x17
        /*001a*/ 	.short	(.L_13 - .L_12)
.L_12:
        /*001c*/ 	.word	0x00000000
        /*0020*/ 	.short	0x0002
        /*0022*/ 	.short	0x0010
        /*0024*/ 	.byte	0x00, 0xf0, 0x21, 0x00


	//----- nvinfo : EIATTR_KPARAM_INFO
	.align		4
.L_13:
        /*0028*/ 	.byte	0x04, 0x17
        /*002a*/ 	.short	(.L_15 - .L_14)
.L_14:
        /*002c*/ 	.word	0x00000000
        /*0030*/ 	.short	0x0001
        /*0032*/ 	.short	0x0008
        /*0034*/ 	.byte	0x00, 0xf5, 0x21, 0x00


	//----- nvinfo : EIATTR_KPARAM_INFO
	.align		4
.L_15:
        /*0038*/ 	.byte	0x04, 0x17
        /*003a*/ 	.short	(.L_17 - .L_16)
.L_16:
        /*003c*/ 	.word	0x00000000
        /*0040*/ 	.short	0x0000
        /*0042*/ 	.short	0x0000
        /*0044*/ 	.byte	0x00, 0xf5, 0x21, 0x00


	//----- nvinfo : EIATTR_SPARSE_MMA_MASK
	.align		4
.L_17:
        /*0048*/ 	.byte	0x03, 0x50
        /*004a*/ 	.short	0x0000


	//----- nvinfo : EIATTR_MAXREG_COUNT
	.align		4
        /*004c*/ 	.byte	0x03, 0x1b
        /*004e*/ 	.short	0x00ff


	//----- nvinfo : EIATTR_MERCURY_ISA_VERSION
	.align		4
        /*0050*/ 	.byte	0x03, 0x5f
        /*0052*/ 	.short	0x0101


	//----- nvinfo : EIATTR_VRC_CTA_INIT_COUNT
	.align		4
        /*0054*/ 	.byte	0x02, 0x4a
	.zero		1
	.zero		1


	//----- nvinfo : EIATTR_EXIT_INSTR_OFFSETS
	.align		4
        /*0058*/ 	.byte	0x04, 0x1c
        /*005a*/ 	.short	(.L_19 - .L_18)


	//   ....[0]....
.L_18:
        /*005c*/ 	.word	0x000000f0


	//   ....[1]....
        /*0060*/ 	.word	0x00000340


	//----- nvinfo : EIATTR_CRS_STACK_SIZE
	.align		4
.L_19:
        /*0064*/ 	.byte	0x04, 0x1e
        /*0066*/ 	.short	(.L_21 - .L_20)
.L_20:
        /*0068*/ 	.word	0x00000000


	//----- nvinfo : EIATTR_CBANK_PARAM_SIZE
	.align		4
.L_21:
        /*006c*/ 	.byte	0x03, 0x19
        /*006e*/ 	.short	0x0020


	//----- nvinfo : EIATTR_PARAM_CBANK
	.align		4
        /*0070*/ 	.byte	0x04, 0x0a
        /*0072*/ 	.short	(.L_23 - .L_22)
	.align		4
.L_22:
        /*0074*/ 	.word	index@(.nv.constant0._Z14sigmoid_kernelPKfPfmm)
        /*0078*/ 	.short	0x0380
        /*007a*/ 	.short	0x0020


	//----- nvinfo : EIATTR_SW_WAR
	.align		4
.L_23:
        /*007c*/ 	.byte	0x04, 0x36
        /*007e*/ 	.short	(.L_25 - .L_24)
.L_24:
        /*0080*/ 	.word	0x00000008
.L_25:


//--------------------- .nv.callgraph             --------------------------
	.section	.nv.callgraph,"",@"SHT_CUDA_CALLGRAPH"
	.align	4
	.sectionentsize	8
	.align		4
        /*0000*/ 	.word	0x00000000
	.align		4
        /*0004*/ 	.word	0xffffffff
	.align		4
        /*0008*/ 	.word	0x00000000
	.align		4
        /*000c*/ 	.word	0xfffffffe
	.align		4
        /*0010*/ 	.word	0x00000000
	.align		4
        /*0014*/ 	.word	0xfffffffd
	.align		4
        /*0018*/ 	.word	0x00000000
	.align		4
        /*001c*/ 	.word	0xfffffffc


//--------------------- .text._Z14sigmoid_kernelPKfPfmm --------------------------
	.section	.text._Z14sigmoid_kernelPKfPfmm,"ax",@progbits
	.align	128
        .global         _Z14sigmoid_kernelPKfPfmm
        .type           _Z14sigmoid_kernelPKfPfmm,@function
        .size           _Z14sigmoid_kernelPKfPfmm,(.L_x_8 - _Z14sigmoid_kernelPKfPfmm)
        .other          _Z14sigmoid_kernelPKfPfmm,@"STO_CUDA_ENTRY STV_DEFAULT"
_Z14sigmoid_kernelPKfPfmm:
.text._Z14sigmoid_kernelPKfPfmm:
[----:B------:R-:W-:Y:S01]  /*0000*/  LDC R1, c[0x0][0x37c] ;  /* 0x0000df00ff017b82 */ /* 0x000fe20000000800 */
[----:B------:R-:W0:Y:S07]  /*0010*/  S2R R4, SR_TID.X ;  /* 0x0000000000047919 */ /* 0x000e2e0000002100 */
[----:B------:R-:W1:Y:S01]  /*0020*/  LDC R0, c[0x0][0x364] ;  /* 0x0000d900ff007b82 */ /* 0x000e620000000800 */
[----:B------:R-:W2:Y:S01]  /*0030*/  LDCU.128 UR8, c[0x0][0x390] ;  /* 0x00007200ff0877ac */ /* 0x000ea20008000c00 */
[----:B------:R-:W1:Y:S06]  /*0040*/  S2R R3, SR_TID.Y ;  /* 0x0000000000037919 */ /* 0x000e6c0000002200 */
[----:B------:R-:W0:Y:S08]  /*0050*/  S2UR UR5, SR_CTAID.X ;  /* 0x00000000000579c3 */ /* 0x000e300000002500 */
[----:B------:R-:W0:Y:S08]  /*0060*/  LDC R5, c[0x0][0x360] ;  /* 0x0000d800ff057b82 */ /* 0x000e300000000800 */
[----:B------:R-:W1:Y:S01]  /*0070*/  S2UR UR4, SR_CTAID.Y ;  /* 0x00000000000479c3 */ /* 0x000e620000002600 */
[----:B0-----:R-:W-:-:S05]  /*0080*/  IMAD R4, R5, UR5, R4 ;  /* 0x0000000505047c24 */ /* 0x001fca000f8e0204 */
[----:B--2---:R-:W-:Y:S02]  /*0090*/  ISETP.GE.U32.AND P0, PT, R4, UR10, PT ;  /* 0x0000000a04007c0c */ /* 0x004fe4000bf06070 */
[----:B------:R-:W-:Y:S01]  /*00a0*/  SHF.R.S32.HI R5, RZ, 0x1f, R4 ;  /* 0x0000001fff057819 */ /* 0x000fe20000011404 */
[----:B-1----:R-:W-:-:S03]  /*00b0*/  IMAD R3, R0, UR4, R3 ;  /* 0x0000000400037c24 */ /* 0x002fc6000f8e0203 */
[----:B------:R-:W-:Y:S02]  /*00c0*/  ISETP.GE.U32.AND.EX P0, PT, R5, UR11, PT, P0 ;  /* 0x0000000b05007c0c */ /* 0x000fe4000bf06100 */
[----:B------:R-:W-:-:S04]  /*00d0*/  ISETP.GE.U32.AND P1, PT, R3, UR8, PT ;  /* 0x0000000803007c0c */ /* 0x000fc8000bf26070 */
[----:B------:R-:W-:-:S13]  /*00e0*/  ISETP.GE.U32.OR.EX P0, PT, RZ, UR9, P0, P1 ;  /* 0x00000009ff007c0c */ /* 0x000fda0008706510 */
[----:B------:R-:W-:Y:S05]  /*00f0*/  @P0 EXIT ;  /* 0x000000000000094d */ /* 0x000fea0003800000 */
[----:B------:R-:W0:Y:S01]  /*0100*/  LDCU.64 UR6, c[0x0][0x380] ;  /* 0x00007000ff0677ac */ /* 0x000e220008000a00 */
[C---:B------:R-:W-:Y:S01]  /*0110*/  IMAD.WIDE.U32 R4, R3.reuse, UR10, R4 ;  /* 0x0000000a03047c25 */ /* 0x040fe2000f8e0004 */
[----:B------:R-:W1:Y:S03]  /*0120*/  LDCU.64 UR4, c[0x0][0x358] ;  /* 0x00006b00ff0477ac */ /* 0x000e660008000a00 */
[----:B------:R-:W-:Y:S02]  /*0130*/  IMAD R5, R3, UR11, R5 ;  /* 0x0000000b03057c24 */ /* 0x000fe4000f8e0205 */
[----:B------:R-:W-:-:S03]  /*0140*/  IMAD.SHL.U32 R3, R4, 0x4, RZ ;  /* 0x0000000404037824 */ /* 0x000fc600078e00ff */
[----:B------:R-:W-:Y:S02]  /*0150*/  SHF.L.U64.HI R4, R4, 0x2, R5 ;  /* 0x0000000204047819 */ /* 0x000fe40000010205 */
[----:B0-----:R-:W-:-:S04]  /*0160*/  IADD3 R6, P0, PT, R3, UR6, RZ ;  /* 0x0000000603067c10 */ /* 0x001fc8000ff1e0ff */
[----:B------:R-:W-:-:S05]  /*0170*/  IADD3.X R7, PT, PT, R4, UR7, RZ, P0, !PT ;  /* 0x0000000704077c10 */ /* 0x000fca00087fe4ff */
[----:B-1----:R-:W2:Y:S01]  /*0180*/  LDG.E R6, desc[UR4][R6.64] ;  /* 0x0000000406067981 */ /* 0x002ea2000c1e1900 */
[----:B------:R-:W-:Y:S01]  /*0190*/  IMAD.MOV.U32 R5, RZ, RZ, 0x3bbb989d ;  /* 0x3bbb989dff057424 */ /* 0x000fe200078e00ff */
[----:B------:R-:W-:Y:S01]  /*01a0*/  BSSY.RECONVERGENT B0, `(.L_x_0) ;  /* 0x0000015000007945 */ /* 0x000fe20003800200 */
[----:B------:R-:W-:Y:S02]  /*01b0*/  IMAD.MOV.U32 R9, RZ, RZ, 0x437c0000 ;  /* 0x437c0000ff097424 */ /* 0x000fe400078e00ff */
[----:B--2---:R-:W-:-:S04]  /*01c0*/  FFMA.SAT R0, R6, -R5, 0.5 ;  /* 0x3f00000006007423 */ /* 0x004fc80000002805 */
[----:B------:R-:W-:-:S04]  /*01d0*/  FFMA.RM R0, R0, R9, 12582913 ;  /* 0x4b40000100007423 */ /* 0x000fc80000004009 */
[C---:B------:R-:W-:Y:S01]  /*01e0*/  FADD R5, R0.reuse, -12583039 ;  /* 0xcb40007f00057421 */ /* 0x040fe20000000000 */
[----:B------:R-:W-:-:S03]  /*01f0*/  IMAD.SHL.U32 R0, R0, 0x800000, RZ ;  /* 0x0080000000007824 */ /* 0x000fc600078e00ff */
[----:B------:R-:W-:-:S04]  /*0200*/  FFMA R5, R6, -1.4426950216293334961, -R5 ;  /* 0xbfb8aa3b06057823 */ /* 0x000fc80000000805 */
[----:B------:R-:W-:-:S06]  /*0210*/  FFMA R5, R6, -1.925963033500011079e-08, R5 ;  /* 0xb2a5706006057823 */ /* 0x000fcc0000000005 */
[----:B------:R-:W0:Y:S02]  /*0220*/  MUFU.EX2 R5, R5 ;  /* 0x0000000500057308 */ /* 0x000e240000000800 */
[----:B0-----:R-:W-:-:S04]  /*0230*/  FFMA R0, R0, R5, 1 ;  /* 0x3f80000000007423 */ /* 0x001fc80000000005 */
[----:B------:R-:W-:-:S05]  /*0240*/  VIADD R2, R0, 0x1800000 ;  /* 0x0180000000027836 */ /* 0x000fca0000000000 */
[----:B------:R-:W-:-:S04]  /*0250*/  LOP3.LUT R2, R2, 0x7f800000, RZ, 0xc0, !PT ;  /* 0x7f80000002027812 */ /* 0x000fc800078ec0ff */
[----:B------:R-:W-:-:S13]  /*0260*/  ISETP.GT.U32.AND P0, PT, R2, 0x1ffffff, PT ;  /* 0x01ffffff0200780c */ /* 0x000fda0003f04070 */
[----:B------:R-:W-:Y:S05]  /*0270*/  @P0 BRA `(.L_x_1) ;  /* 0x00000000000c0947 */ /* 0x000fea0003800000 */
[----:B------:R-:W-:-:S07]  /*0280*/  MOV R6, 0x2a0 ;  /* 0x000002a000067802 */ /* 0x000fce0000000f00 */
[----:B------:R-:W-:Y:S05]  /*0290*/  CALL.REL.NOINC `($__internal_0_$__cuda_sm20_rcp_rn_f32_slowpath) ;  /* 0x00000000002c7944 */ /* 0x000fea0003c00000 */
[----:B------:R-:W-:Y:S05]  /*02a0*/  BRA `(.L_x_2) ;  /* 0x0000000000107947 */ /* 0x000fea0003800000 */
.L_x_1:
[----:B------:R-:W0:Y:S02]  /*02b0*/  MUFU.RCP R5, R0 ;  /* 0x0000000000057308 */ /* 0x000e240000001000 */
[----:B0-----:R-:W-:-:S04]  /*02c0*/  FFMA R2, R0, R5, -1 ;  /* 0xbf80000000027423 */ /* 0x001fc80000000005 */
[----:B------:R-:W-:-:S04]  /*02d0*/  FADD.FTZ R2, -R2, -RZ ;  /* 0x800000ff02027221 */ /* 0x000fc80000010100 */
[----:B------:R-:W-:-:S07]  /*02e0*/  FFMA R5, R5, R2, R5 ;  /* 0x0000000205057223 */ /* 0x000fce0000000005 */
.L_x_2:
[----:B------:R-:W-:Y:S05]  /*02f0*/  BSYNC.RECONVERGENT B0 ;  /* 0x0000000000007941 */ /* 0x000fea0003800200 */
.L_x_0:
[----:B------:R-:W0:Y:S02]  /*0300*/  LDCU.64 UR6, c[0x0][0x388] ;  /* 0x00007100ff0677ac */ /* 0x000e240008000a00 */
[----:B0-----:R-:W-:-:S04]  /*0310*/  IADD3 R2, P0, PT, R3, UR6, RZ ;  /* 0x0000000603027c10 */ /* 0x001fc8000ff1e0ff */
[----:B------:R-:W-:-:S05]  /*0320*/  IADD3.X R3, PT, PT, R4, UR7, RZ, P0, !PT ;  /* 0x0000000704037c10 */ /* 0x000fca00087fe4ff */
[----:B------:R-:W-:Y:S01]  /*0330*/  STG.E desc[UR4][R2.64], R5 ;  /* 0x0000000502007986 */ /* 0x000fe2000c101904 */
[----:B------:R-:W-:Y:S05]  /*0340*/  EXIT ;  /* 0x000000000000794d */ /* 0x000fea0003800000 */
        .weak           $__internal_0_$__cuda_sm20_rcp_rn_f32_slowpath
        .type           $__internal_0_$__cuda_sm20_rcp_rn_f32_slowpath,@function
        .size           $__internal_0_$__cuda_sm20_rcp_rn_f32_slowpath,(.L_x_8 - $__internal_0_$__cuda_sm20_rcp_rn_f32_slowpath)
$__internal_0_$__cuda_sm20_rcp_rn_f32_slowpath:
[----:B------:R-:W-:Y:S01]  /*0350*/  IMAD.SHL.U32 R2, R0, 0x2, RZ ;  /* 0x0000000200027824 */ /* 0x000fe200078e00ff */
[----:B------:R-:W-:Y:S04]  /*0360*/  BSSY.RECONVERGENT B1, `(.L_x_3) ;  /* 0x0000030000017945 */ /* 0x000fe80003800200 */
[----:B------:R-:W-:-:S04]  /*0370*/  SHF.R.U32.HI R2, RZ, 0x18, R2 ;  /* 0x00000018ff027819 */ /* 0x000fc80000011602 */
[----:B------:R-:W-:-:S13]  /*0380*/  ISETP.NE.U32.AND P0, PT, R2, RZ, PT ;  /* 0x000000ff0200720c */ /* 0x000fda0003f05070 */
[----:B------:R-:W-:Y:S05]  /*0390*/  @P0 BRA `(.L_x_4) ;  /* 0x0000000000280947 */ /* 0x000fea0003800000 */
[----:B------:R-:W-:-:S05]  /*03a0*/  IMAD.SHL.U32 R2, R0, 0x2, RZ ;  /* 0x0000000200027824 */ /* 0x000fca00078e00ff */
[----:B------:R-:W-:-:S13]  /*03b0*/  ISETP.NE.AND P0, PT, R2, RZ, PT ;  /* 0x000000ff0200720c */ /* 0x000fda0003f05270 */
[----:B------:R-:W-:Y:S01]  /*03c0*/  @P0 FFMA R7, R0, 1.84467440737095516160e+19, RZ ;  /* 0x5f80000000070823 */ /* 0x000fe200000000ff */
[----:B------:R-:W-:Y:S08]  /*03d0*/  @!P0 MUFU.RCP R5, R0 ;  /* 0x0000000000058308 */ /* 0x000ff00000001000 */
[----:B------:R-:W0:Y:S02]  /*03e0*/  @P0 MUFU.RCP R2, R7 ;  /* 0x0000000700020308 */ /* 0x000e240000001000 */
[----:B0-----:R-:W-:-:S04]  /*03f0*/  @P0 FFMA R8, R7, R2, -1 ;  /* 0xbf80000007080423 */ /* 0x001fc80000000002 */
[----:B------:R-:W-:-:S04]  /*0400*/  @P0 FADD.FTZ R9, -R8, -RZ ;  /* 0x800000ff08090221 */ /* 0x000fc80000010100 */
[----:B------:R-:W-:-:S04]  /*0410*/  @P0 FFMA R2, R2, R9, R2 ;  /* 0x0000000902020223 */ /* 0x000fc80000000002 */
[----:B------:R-:W-:Y:S01]  /*0420*/  @P0 FFMA R5, R2, 1.84467440737095516160e+19, RZ ;  /* 0x5f80000002050823 */ /* 0x000fe200000000ff */
[----:B------:R-:W-:Y:S06]  /*0430*/  BRA `(.L_x_5) ;  /* 0x0000000000887947 */ /* 0x000fec0003800000 */
.L_x_4:
[----:B------:R-:W-:-:S04]  /*0440*/  IADD3 R5, PT, PT, R2, -0xfd, RZ ;  /* 0xffffff0302057810 */ /* 0x000fc80007ffe0ff */
[----:B------:R-:W-:-:S13]  /*0450*/  ISETP.GT.U32.AND P0, PT, R5, 0x1, PT ;  /* 0x000000010500780c */ /* 0x000fda0003f04070 */
[----:B------:R-:W-:Y:S05]  /*0460*/  @P0 BRA `(.L_x_6) ;  /* 0x0000000000780947 */ /* 0x000fea0003800000 */
[----:B------:R-:W-:Y:S01]  /*0470*/  LOP3.LUT R7, R0, 0x7fffff, RZ, 0xc0, !PT ;  /* 0x007fffff00077812 */ /* 0x000fe200078ec0ff */
[----:B------:R-:W-:-:S03]  /*0480*/  IMAD.MOV.U32 R12, RZ, RZ, 0x3 ;  /* 0x00000003ff0c7424 */ /* 0x000fc600078e00ff */
[----:B------:R-:W-:Y:S02]  /*0490*/  LOP3.LUT R7, R7, 0x3f800000, RZ, 0xfc, !PT ;  /* 0x3f80000007077812 */ /* 0x000fe400078efcff */
[----:B------:R-:W-:Y:S02]  /*04a0*/  SHF.L.U32 R11, R12, R5, RZ ;  /* 0x000000050c0b7219 */ /* 0x000fe400000006ff */
[----:B------:R-:W0:Y:S02]  /*04b0*/  MUFU.RCP R8, R7 ;  /* 0x0000000700087308 */ /* 0x000e240000001000 */
[----:B0-----:R-:W-:-:S04]  /*04c0*/  FFMA R9, R7, R8, -1 ;  /* 0xbf80000007097423 */ /* 0x001fc80000000008 */
[----:B------:R-:W-:-:S04]  /*04d0*/  FADD.FTZ R9, -R9, -RZ ;  /* 0x800000ff09097221 */ /* 0x000fc80000010100 */
[CCC-:B------:R-:W-:Y:S01]  /*04e0*/  FFMA.RM R10, R8.reuse, R9.reuse, R8.reuse ;  /* 0x00000009080a7223 */ /* 0x1c0fe20000004008 */
[----:B------:R-:W-:-:S04]  /*04f0*/  FFMA.RP R9, R8, R9, R8 ;  /* 0x0000000908097223 */ /* 0x000fc80000008008 */
[C---:B------:R-:W-:Y:S02]  /*0500*/  LOP3.LUT R8, R10.reuse, 0x7fffff, RZ, 0xc0, !PT ;  /* 0x007fffff0a087812 */ /* 0x040fe400078ec0ff */
[----:B------:R-:W-:Y:S02]  /*0510*/  FSETP.NEU.FTZ.AND P0, PT, R10, R9, PT ;  /* 0x000000090a00720b */ /* 0x000fe40003f1d000 */
[----:B------:R-:W-:Y:S02]  /*0520*/  LOP3.LUT R8, R8, 0x800000, RZ, 0xfc, !PT ;  /* 0x0080000008087812 */ /* 0x000fe400078efcff */
[----:B------:R-:W-:Y:S02]  /*0530*/  SEL R9, RZ, 0xffffffff, !P0 ;  /* 0xffffffffff097807 */ /* 0x000fe40004000000 */
[----:B------:R-:W-:-:S03]  /*0540*/  LOP3.LUT R10, R11, R8, RZ, 0xc0, !PT ;  /* 0x000000080b0a7212 */ /* 0x000fc600078ec0ff */
[----:B------:R-:W-:Y:S01]  /*0550*/  IMAD.MOV R9, RZ, RZ, -R9 ;  /* 0x000000ffff097224 */ /* 0x000fe200078e0a09 */
[----:B------:R-:W-:-:S04]  /*0560*/  SHF.R.U32.HI R10, RZ, R5, R10 ;  /* 0x00000005ff0a7219 */ /* 0x000fc8000001160a */
[----:B------:R-:W-:Y:S02]  /*0570*/  LOP3.LUT P1, RZ, R9, R5, R8, 0xf8, !PT ;  /* 0x0000000509ff7212 */ /* 0x000fe4000782f808 */
[C---:B------:R-:W-:Y:S02]  /*0580*/  LOP3.LUT P0, RZ, R10.reuse, 0x1, RZ, 0xc0, !PT ;  /* 0x000000010aff7812 */ /* 0x040fe4000780c0ff */
[----:B------:R-:W-:-:S04]  /*0590*/  LOP3.LUT P2, RZ, R10, 0x2, RZ, 0xc0, !PT ;  /* 0x000000020aff7812 */ /* 0x000fc8000784c0ff */
[----:B------:R-:W-:Y:S02]  /*05a0*/  PLOP3.LUT P0, PT, P0, P1, P2, 0xe0, 0x0 ;  /* 0x000000000000781c */ /* 0x000fe40000703c20 */
[----:B------:R-:W-:Y:S02]  /*05b0*/  LOP3.LUT P1, RZ, R0, 0x7fffff, RZ, 0xc0, !PT ;  /* 0x007fffff00ff7812 */ /* 0x000fe4000782c0ff */
[----:B------:R-:W-:-:S05]  /*05c0*/  SEL R5, RZ, 0x1, !P0 ;  /* 0x00000001ff057807 */ /* 0x000fca0004000000 */
[----:B------:R-:W-:-:S05]  /*05d0*/  IMAD.MOV R5, RZ, RZ, -R5 ;  /* 0x000000ffff057224 */ /* 0x000fca00078e0a05 */
[----:B------:R-:W-:Y:S01]  /*05e0*/  ISETP.GE.AND P0, PT, R5, RZ, PT ;  /* 0x000000ff0500720c */ /* 0x000fe20003f06270 */
[----:B------:R-:W-:-:S05]  /*05f0*/  VIADD R5, R2, 0xffffff04 ;  /* 0xffffff0402057836 */ /* 0x000fca0000000000 */
[----:B------:R-:W-:-:S07]  /*0600*/  SHF.R.U32.HI R5, RZ, R5, R8 ;  /* 0x00000005ff057219 */ /* 0x000fce0000011608 */
[----:B------:R-:W-:-:S05]  /*0610*/  @!P0 IADD3 R5, PT, PT, R5, 0x1, RZ ;  /* 0x0000000105058810 */ /* 0x000fca0007ffe0ff */
[----:B------:R-:W-:-:S05]  /*0620*/  @!P1 IMAD.SHL.U32 R5, R5, 0x2, RZ ;  /* 0x0000000205059824 */ /* 0x000fca00078e00ff */
[----:B------:R-:W-:Y:S01]  /*0630*/  LOP3.LUT R5, R5, 0x80000000, R0, 0xf8, !PT ;  /* 0x8000000005057812 */ /* 0x000fe200078ef800 */
[----:B------:R-:W-:Y:S06]  /*0640*/  BRA `(.L_x_5) ;  /* 0x0000000000047947 */ /* 0x000fec0003800000 */
.L_x_6:
[----:B------:R0:W1:Y:S02]  /*0650*/  MUFU.RCP R5, R0 ;  /* 0x0000000000057308 */ /* 0x0000640000001000 */
.L_x_5:
[----:B------:R-:W-:Y:S05]  /*0660*/  BSYNC.RECONVERGENT B1 ;  /* 0x0000000000017941 */ /* 0x000fea0003800200 */
.L_x_3:
[----:B------:R-:W-:-:S04]  /*0670*/  IMAD.MOV.U32 R7, RZ, RZ, 0x0 ;  /* 0x00000000ff077424 */ /* 0x000fc800078e00ff */
[----:B01----:R-:W-:Y:S05]  /*0680*/  RET.REL.NODEC R6 `(_Z14sigmoid_kernelPKfPfmm) ;  /* 0xfffffff8065c7950 */ /* 0x003fea0003c3ffff */
.L_x_7:
[----:B------:R-:W-:-:S00]  /*0690*/  BRA `(.L_x_7) ;  /* 0xfffffffc00fc7947 */ /* 0x000fc0000383ffff */
[----:B------:R-:W-:-:S00]  /*06a0*/  NOP ;  /* 0x0000000000007918 */ /* 0x000fc00000000000 */
        /* <DEDUP_REMOVED lines=13> */
.L_x_8:


//--------------------- .nv.shared.reserved.0     --------------------------
	.section	.nv.shared.reserved.0,"aw",@nobits
	.weak		__nv_reservedSMEM_offset_0_alias
	.size		__nv_reservedSMEM_offset_0_alias, 0, 64
	.other		__nv_reservedSMEM_offset_0_alias,@"STO_CUDA_RESERVED_SHARED STV_DEFAULT"
__nv_reservedSMEM_offset_0_alias:
	.zero		0
	.zero		64


//--------------------- .nv.constant0._Z14sigmoid_kernelPKfPfmm --------------------------
	.section	.nv.constant0._Z14sigmoid_kernelPKfPfmm,"a",@progbits
	.sectionflags	@""
	.align	4
.nv.constant0._Z14sigmoid_kernelPKfPfmm:
	.zero		928


//--------------------- SYMBOLS --------------------------

	.type		.nv.reservedSmem.offset0,@object
	.size		.nv.reservedSmem.offset0,0x4
